//
// Generated by NVIDIA NVVM Compiler
//
// Compiler Build ID: CL-36424714
// Cuda compilation tools, release 13.0, V13.0.88
// Based on NVVM 20.0.0
//

.version 9.0
.target sm_100
.address_size 64

	// .globl	kernel

.visible .entry kernel(
	.param .u64 .ptr .align 1 kernel_param_0,
	.param .u64 .ptr .align 1 kernel_param_1,
	.param .u64 .ptr .align 1 kernel_param_2,
	.param .u64 .ptr .align 1 kernel_param_3
)
{
	.reg .b32 	%r<5>;
	.reg .b64 	%rd<11>;

	ld.param.u64 	%rd1, [kernel_param_0];
	ld.param.u64 	%rd2, [kernel_param_1];
	ld.param.u64 	%rd3, [kernel_param_2];
	cvta.to.global.u64 	%rd4, %rd3;
	cvta.to.global.u64 	%rd5, %rd2;
	cvta.to.global.u64 	%rd6, %rd1;
	mov.u32 	%r1, %ctaid.x;
	mul.wide.u32 	%rd7, %r1, 4;
	add.s64 	%rd8, %rd6, %rd7;
	ld.global.u32 	%r2, [%rd8];
	add.s64 	%rd9, %rd5, %rd7;
	ld.global.u32 	%r3, [%rd9];
	add.s32 	%r4, %r3, %r2;
	add.s64 	%rd10, %rd4, %rd7;
	st.global.u32 	[%rd10], %r4;
	ret;

}


// ===== COMPILED SASS (sm_100) =====

	.target	sm_100

	.elftype	@"ET_EXEC"


//--------------------- .note.nv.tkinfo           --------------------------
	.section	.note.nv.tkinfo,"",@"SHT_NOTE"
	.sectionflags	@"SHF_NOTE_NV_TKINFO"
	.tkinfo
        /*0018*/ 	.word	0x00000002
        /*0030*/ 	.string	""
        /*0030*/ 	.string	"ptxas"
        /*0030*/ 	.string	"Cuda compilation tools, release 13.0, V13.0.88"
        /*0030*/ 	.string	"Build cuda_13.0.r13.0/compiler.36424714_0"
        /*0030*/ 	.string	"-arch sm_100 -m 64 "



//--------------------- .note.nv.cuinfo           --------------------------
	.section	.note.nv.cuinfo,"",@"SHT_NOTE"
	.sectionflags	@"SHF_NOTE_NV_CUINFO"
        /*0018*/ 	.short	0x0002
        /*001a*/ 	.short	0x0064
        /*001c*/ 	.short	0x0082
	.zero		2


//--------------------- .nv.info                  --------------------------
	.section	.nv.info,"",@"SHT_CUDA_INFO"
	.align	4


	//----- nvinfo : EIATTR_REGCOUNT
	.align		4
        /*0000*/ 	.byte	0x04, 0x2f
        /*0002*/ 	.short	(.L_1 - .L_0)
	.align		4
.L_0:
        /*0004*/ 	.word	index@(kernel)
        /*0008*/ 	.word	0x0000000c


	//----- nvinfo : EIATTR_FRAME_SIZE
	.align		4
.L_1:
        /*000c*/ 	.byte	0x04, 0x11
        /*000e*/ 	.short	(.L_3 - .L_2)
	.align		4
.L_2:
        /*0010*/ 	.word	index@(kernel)
        /*0014*/ 	.word	0x00000000


	//----- nvinfo : EIATTR_MIN_STACK_SIZE
	.align		4
.L_3:
        /*0018*/ 	.byte	0x04, 0x12
        /*001a*/ 	.short	(.L_5 - .L_4)
	.align		4
.L_4:
        /*001c*/ 	.word	index@(kernel)
        /*0020*/ 	.word	0x00000000
.L_5:


//--------------------- .nv.compat                --------------------------
	.section	.nv.compat,"",@"SHT_CUDA_COMPAT_INFO"
	.align	4
        /*0000*/ 	.byte	0x02, 0x09, 0x00, 0x00, 0x02, 0x02, 0x01, 0x00, 0x02, 0x05, 0x05, 0x00, 0x03, 0x07, 0x01, 0x01
        /*0010*/ 	.byte	0x02, 0x03, 0x00, 0x00, 0x02, 0x06, 0x01, 0x00, 0x04, 0x0b, 0x08, 0x00, 0x09, 0x00, 0x00, 0x00
        /*0020*/ 	.byte	0x00, 0x00, 0x00, 0x00


//--------------------- .nv.info.kernel           --------------------------
	.section	.nv.info.kernel,"",@"SHT_CUDA_INFO"
	.sectionflags	@""
	.align	4


	//----- nvinfo : EIATTR_CUDA_API_VERSION
	.align		4
        /*0000*/ 	.byte	0x04, 0x37
        /*0002*/ 	.short	(.L_7 - .L_6)
.L_6:
        /*0004*/ 	.word	0x00000082


	//----- nvinfo : EIATTR_KPARAM_INFO
	.align		4
.L_7:
        /*0008*/ 	.byte	0x04, 0x17
        /*000a*/ 	.short	(.L_9 - .L_8)
.L_8:
        /*000c*/ 	.word	0x00000000
        /*0010*/ 	.short	0x0003
        /*0012*/ 	.short	0x0018
        /*0014*/ 	.byte	0x00, 0xf5, 0x21, 0x00


	//----- nvinfo : EIATTR_KPARAM_INFO
	.align		4
.L_9:
        /*0018*/ 	.byte	0x04, 0x17
        /*001a*/ 	.short	(.L_11 - .L_10)
.L_10:
        /*001c*/ 	.word	0x00000000
        /*0020*/ 	.short	0x0002
        /*0022*/ 	.short	0x0010
        /*0024*/ 	.byte	0x00, 0xf5, 0x21, 0x00


	//----- nvinfo : EIATTR_KPARAM_INFO
	.align		4
.L_11:
        /*0028*/ 	.byte	0x04, 0x17
        /*002a*/ 	.short	(.L_13 - .L_12)
.L_12:
        /*002c*/ 	.word	0x00000000
        /*0030*/ 	.short	0x0001
        /*0032*/ 	.short	0x0008
        /*0034*/ 	.byte	0x00, 0xf5, 0x21, 0x00


	//----- nvinfo : EIATTR_KPARAM_INFO
	.align		4
.L_13:
        /*0038*/ 	.byte	0x04, 0x17
        /*003a*/ 	.short	(.L_15 - .L_14)
.L_14:
        /*003c*/ 	.word	0x00000000
        /*0040*/ 	.short	0x0000
        /*0042*/ 	.short	0x0000
        /*0044*/ 	.byte	0x00, 0xf5, 0x21, 0x00


	//----- nvinfo : EIATTR_SPARSE_MMA_MASK
	.align		4
.L_15:
        /*0048*/ 	.byte	0x03, 0x50
        /*004a*/ 	.short	0x0000


	//----- nvinfo : EIATTR_MAXREG_COUNT
	.align		4
        /*004c*/ 	.byte	0x03, 0x1b
        /*004e*/ 	.short	0x00ff


	//----- nvinfo : EIATTR_MERCURY_ISA_VERSION
	.align		4
        /*0050*/ 	.byte	0x03, 0x5f
        /*0052*/ 	.short	0x0101


	//----- nvinfo : EIATTR_VRC_CTA_INIT_COUNT
	.align		4
        /*0054*/ 	.byte	0x02, 0x4a
	.zero		1
	.zero		1


	//----- nvinfo : EIATTR_EXIT_INSTR_OFFSETS
	.align		4
        /*0058*/ 	.byte	0x04, 0x1c
        /*005a*/ 	.short	(.L_17 - .L_16)


	//   ....[0]....
.L_16:
        /*005c*/ 	.word	0x000000d0


	//----- nvinfo : EIATTR_CBANK_PARAM_SIZE
	.align		4
.L_17:
        /*0060*/ 	.byte	0x03, 0x19
        /*0062*/ 	.short	0x0020


	//----- nvinfo : EIATTR_PARAM_CBANK
	.align		4
        /*0064*/ 	.byte	0x04, 0x0a
        /*0066*/ 	.short	(.L_19 - .L_18)
	.align		4
.L_18:
        /*0068*/ 	.word	index@(.nv.constant0.kernel)
        /*006c*/ 	.short	0x0380
        /*006e*/ 	.short	0x0020


	//----- nvinfo : EIATTR_SW_WAR
	.align		4
.L_19:
        /*0070*/ 	.byte	0x04, 0x36
        /*0072*/ 	.short	(.L_21 - .L_20)
.L_20:
        /*0074*/ 	.word	0x00000008
.L_21:


//--------------------- .nv.callgraph             --------------------------
	.section	.nv.callgraph,"",@"SHT_CUDA_CALLGRAPH"
	.align	4
	.sectionentsize	8
	.align		4
        /*0000*/ 	.word	0x00000000
	.align		4
        /*0004*/ 	.word	0xffffffff
	.align		4
        /*0008*/ 	.word	0x00000000
	.align		4
        /*000c*/ 	.word	0xfffffffe
	.align		4
        /*0010*/ 	.word	0x00000000
	.align		4
        /*0014*/ 	.word	0xfffffffd
	.align		4
        /*0018*/ 	.word	0x00000000
	.align		4
        /*001c*/ 	.word	0xfffffffc


//--------------------- .text.kernel              --------------------------
	.section	.text.kernel,"ax",@progbits
	.align	128
        .global         kernel
        .type           kernel,@function
        .size           kernel,(.L_x_1 - kernel)
        .other          kernel,@"STO_CUDA_ENTRY STV_DEFAULT"
kernel:
.text.kernel:
[----:B------:R-:W-:Y:S01]  /*0000*/  LDC R1, c[0x0][0x37c] ;  /* 0x0000df00ff017b82 */ /* 0x000fe20000000800 */
[----:B------:R-:W0:Y:S07]  /*0010*/  S2R R9, SR_CTAID.X ;  /* 0x0000000000097919 */ /* 0x000e2e0000002500 */
[----:B------:R-:W0:Y:S01]  /*0020*/  LDC.64 R2, c[0x0][0x380] ;  /* 0x0000e000ff027b82 */ /* 0x000e220000000a00 */
[----:B------:R-:W1:Y:S07]  /*0030*/  LDCU.64 UR4, c[0x0][0x358] ;  /* 0x00006b00ff0477ac */ /* 0x000e6e0008000a00 */
[----:B------:R-:W2:Y:S08]  /*0040*/  LDC.64 R4, c[0x0][0x388] ;  /* 0x0000e200ff047b82 */ /* 0x000eb00000000a00 */
[----:B------:R-:W3:Y:S01]  /*0050*/  LDC.64 R6, c[0x0][0x390] ;  /* 0x0000e400ff067b82 */ /* 0x000ee20000000a00 */
[----:B0-----:R-:W-:-:S04]  /*0060*/  IMAD.WIDE.U32 R2, R9, 0x4, R2 ;  /* 0x0000000409027825 */ /* 0x001fc800078e0002 */
[C---:B--2---:R-:W-:Y:S02]  /*0070*/  IMAD.WIDE.U32 R4, R9.reuse, 0x4, R4 ;  /* 0x0000000409047825 */ /* 0x044fe400078e0004 */
[----:B-1----:R-:W2:Y:S04]  /*0080*/  LDG.E R2, desc[UR4][R2.64] ;  /* 0x0000000402027981 */ /* 0x002ea8000c1e1900 */
[----:B------:R-:W2:Y:S01]  /*0090*/  LDG.E R5, desc[UR4][R4.64] ;  /* 0x0000000404057981 */ /* 0x000ea2000c1e1900 */
[----:B---3--:R-:W-:Y:S01]  /*00a0*/  IMAD.WIDE.U32 R6, R9, 0x4, R6 ;  /* 0x0000000409067825 */ /* 0x008fe200078e0006 */
[----:B--2---:R-:W-:-:S05]  /*00b0*/  IADD3 R9, PT, PT, R2, R5, RZ ;  /* 0x0000000502097210 */ /* 0x004fca0007ffe0ff */
[----:B------:R-:W-:Y:S01]  /*00c0*/  STG.E desc[UR4][R6.64], R9 ;  /* 0x0000000906007986 */ /* 0x000fe2000c101904 */
[----:B------:R-:W-:Y:S05]  /*00d0*/  EXIT ;  /* 0x000000000000794d */ /* 0x000fea0003800000 */
.L_x_0:
[----:B------:R-:W-:-:S00]  /*00e0*/  BRA `(.L_x_0) ;  /* 0xfffffffc00fc7947 */ /* 0x000fc0000383ffff */
[----:B------:R-:W-:-:S00]  /*00f0*/  NOP ;  /* 0x0000000000007918 */ /* 0x000fc00000000000 */
        /* <DEDUP_REMOVED lines=8> */
.L_x_1:


//--------------------- .nv.shared.reserved.0     --------------------------
	.section	.nv.shared.reserved.0,"aw",@nobits
	.weak		__nv_reservedSMEM_offset_0_alias
	.size		__nv_reservedSMEM_offset_0_alias, 0, 64
	.other		__nv_reservedSMEM_offset_0_alias,@"STO_CUDA_RESERVED_SHARED STV_DEFAULT"
__nv_reservedSMEM_offset_0_alias:
	.zero		0
	.zero		64


//--------------------- .nv.constant0.kernel      --------------------------
	.section	.nv.constant0.kernel,"a",@progbits
	.sectionflags	@""
	.align	4
.nv.constant0.kernel:
	.zero		928


//--------------------- SYMBOLS --------------------------

	.type		.nv.reservedSmem.offset0,@object
	.size		.nv.reservedSmem.offset0,0x4
